	.headerflags	@"EF_CUDA_TEXMODE_UNIFIED EF_CUDA_64BIT_ADDRESS EF_CUDA_SM86 EF_CUDA_VIRTUAL_SM(EF_CUDA_SM86)"
	.elftype	@"ET_EXEC"


//--------------------- .nv.info                  --------------------------
	.section	.nv.info,"",@"SHT_CUDA_INFO"
	.align	4


	//----- nvinfo : EIATTR_REGCOUNT
	.align		4
        /*0000*/ 	.byte	0x04, 0x2f
        /*0002*/ 	.short	(.L_1 - .L_0)
	.align		4
.L_0:
        /*0004*/ 	.word	index@(triton_per_fused__to_copy_add_mean_pow_2)
        /*0008*/ 	.word	0x0000001a


	//----- nvinfo : EIATTR_MIN_STACK_SIZE
	.align		4
.L_1:
        /*000c*/ 	.byte	0x04, 0x12
        /*000e*/ 	.short	(.L_3 - .L_2)
	.align		4
.L_2:
        /*0010*/ 	.word	index@(triton_per_fused__to_copy_add_mean_pow_2)
        /*0014*/ 	.word	0x00000000


	//----- nvinfo : EIATTR_FRAME_SIZE
	.align		4
.L_3:
        /*0018*/ 	.byte	0x04, 0x11
        /*001a*/ 	.short	(.L_5 - .L_4)
	.align		4
.L_4:
        /*001c*/ 	.word	index@(triton_per_fused__to_copy_add_mean_pow_2)
        /*0020*/ 	.word	0x00000000


	//----- nvinfo : EIATTR_MIN_STACK_SIZE
	.align		4
.L_5:
        /*0024*/ 	.byte	0x04, 0x12
        /*0026*/ 	.short	(.L_7 - .L_6)
	.align		4
.L_6:
        /*0028*/ 	.word	index@(triton_per_fused__to_copy_add_mean_pow_2)
        /*002c*/ 	.word	0x00000000
.L_7:


//--------------------- .nv.info.triton_per_fused__to_copy_add_mean_pow_2 --------------------------
	.section	.nv.info.triton_per_fused__to_copy_add_mean_pow_2,"",@"SHT_CUDA_INFO"
	.sectionflags	@""
	.align	4


	//----- nvinfo : EIATTR_CUDA_API_VERSION
	.align		4
        /*0000*/ 	.byte	0x04, 0x37
        /*0002*/ 	.short	(.L_9 - .L_8)
.L_8:
        /*0004*/ 	.word	0x0000007c


	//----- nvinfo : EIATTR_SW2861232_WAR
	.align		4
.L_9:
        /*0008*/ 	.byte	0x01, 0x35
	.zero		2


	//----- nvinfo : EIATTR_PARAM_CBANK
	.align		4
        /*000c*/ 	.byte	0x04, 0x0a
        /*000e*/ 	.short	(.L_11 - .L_10)
	.align		4
.L_10:
        /*0010*/ 	.word	index@(.nv.constant0.triton_per_fused__to_copy_add_mean_pow_2)
        /*0014*/ 	.short	0x0160
        /*0016*/ 	.short	0x0048


	//----- nvinfo : EIATTR_CBANK_PARAM_SIZE
	.align		4
.L_11:
        /*0018*/ 	.byte	0x03, 0x19
        /*001a*/ 	.short	0x0048


	//----- nvinfo : EIATTR_KPARAM_INFO
	.align		4
        /*001c*/ 	.byte	0x04, 0x17
        /*001e*/ 	.short	(.L_13 - .L_12)
.L_12:
        /*0020*/ 	.word	0x00000000
        /*0024*/ 	.short	0x0009
        /*0026*/ 	.short	0x0040
        /*0028*/ 	.byte	0x00, 0xf4, 0x21, 0x00


	//----- nvinfo : EIATTR_KPARAM_INFO
	.align		4
.L_13:
        /*002c*/ 	.byte	0x04, 0x17
        /*002e*/ 	.short	(.L_15 - .L_14)
.L_14:
        /*0030*/ 	.word	0x00000000
        /*0034*/ 	.short	0x0008
        /*0036*/ 	.short	0x003c
        /*0038*/ 	.byte	0x00, 0xf0, 0x11, 0x00


	//----- nvinfo : EIATTR_KPARAM_INFO
	.align		4
.L_15:
        /*003c*/ 	.byte	0x04, 0x17
        /*003e*/ 	.short	(.L_17 - .L_16)
.L_16:
        /*0040*/ 	.word	0x00000000
        /*0044*/ 	.short	0x0007
        /*0046*/ 	.short	0x0038
        /*0048*/ 	.byte	0x00, 0xf0, 0x11, 0x00


	//----- nvinfo : EIATTR_KPARAM_INFO
	.align		4
.L_17:
        /*004c*/ 	.byte	0x04, 0x17
        /*004e*/ 	.short	(.L_19 - .L_18)
.L_18:
        /*0050*/ 	.word	0x00000000
        /*0054*/ 	.short	0x0006
        /*0056*/ 	.short	0x0030
        /*0058*/ 	.byte	0x00, 0xf4, 0x21, 0x00


	//----- nvinfo : EIATTR_KPARAM_INFO
	.align		4
.L_19:
        /*005c*/ 	.byte	0x04, 0x17
        /*005e*/ 	.short	(.L_21 - .L_20)
.L_20:
        /*0060*/ 	.word	0x00000000
        /*0064*/ 	.short	0x0005
        /*0066*/ 	.short	0x0028
        /*0068*/ 	.byte	0x00, 0xf4, 0x21, 0x00


	//----- nvinfo : EIATTR_KPARAM_INFO
	.align		4
.L_21:
        /*006c*/ 	.byte	0x04, 0x17
        /*006e*/ 	.short	(.L_23 - .L_22)
.L_22:
        /*0070*/ 	.word	0x00000000
        /*0074*/ 	.short	0x0004
        /*0076*/ 	.short	0x0020
        /*0078*/ 	.byte	0x00, 0xf4, 0x21, 0x00


	//----- nvinfo : EIATTR_KPARAM_INFO
	.align		4
.L_23:
        /*007c*/ 	.byte	0x04, 0x17
        /*007e*/ 	.short	(.L_25 - .L_24)
.L_24:
        /*0080*/ 	.word	0x00000000
        /*0084*/ 	.short	0x0003
        /*0086*/ 	.short	0x0018
        /*0088*/ 	.byte	0x00, 0xf4, 0x21, 0x00


	//----- nvinfo : EIATTR_KPARAM_INFO
	.align		4
.L_25:
        /*008c*/ 	.byte	0x04, 0x17
        /*008e*/ 	.short	(.L_27 - .L_26)
.L_26:
        /*0090*/ 	.word	0x00000000
        /*0094*/ 	.short	0x0002
        /*0096*/ 	.short	0x0010
        /*0098*/ 	.byte	0x00, 0xf4, 0x21, 0x00


	//----- nvinfo : EIATTR_KPARAM_INFO
	.align		4
.L_27:
        /*009c*/ 	.byte	0x04, 0x17
        /*009e*/ 	.short	(.L_29 - .L_28)
.L_28:
        /*00a0*/ 	.word	0x00000000
        /*00a4*/ 	.short	0x0001
        /*00a6*/ 	.short	0x0008
        /*00a8*/ 	.byte	0x00, 0xf4, 0x21, 0x00


	//----- nvinfo : EIATTR_KPARAM_INFO
	.align		4
.L_29:
        /*00ac*/ 	.byte	0x04, 0x17
        /*00ae*/ 	.short	(.L_31 - .L_30)
.L_30:
        /*00b0*/ 	.word	0x00000000
        /*00b4*/ 	.short	0x0000
        /*00b6*/ 	.short	0x0000
        /*00b8*/ 	.byte	0x00, 0xf4, 0x21, 0x00


	//----- nvinfo : EIATTR_MAXREG_COUNT
	.align		4
.L_31:
        /*00bc*/ 	.byte	0x03, 0x1b
        /*00be*/ 	.short	0x00ff


	//----- nvinfo : EIATTR_COOP_GROUP_MASK_REGIDS
	.align		4
        /*00c0*/ 	.byte	0x04, 0x29
        /*00c2*/ 	.short	(.L_33 - .L_32)


	//   ....[0]....
.L_32:
        /*00c4*/ 	.word	0xffffffff


	//   ....[1]....
        /*00c8*/ 	.word	0xffffffff


	//   ....[2]....
        /*00cc*/ 	.word	0xffffffff


	//   ....[3]....
        /*00d0*/ 	.word	0xffffffff


	//   ....[4]....
        /*00d4*/ 	.word	0xffffffff


	//----- nvinfo : EIATTR_COOP_GROUP_INSTR_OFFSETS
	.align		4
.L_33:
        /*00d8*/ 	.byte	0x04, 0x28
        /*00da*/ 	.short	(.L_35 - .L_34)


	//   ....[0]....
.L_34:
        /*00dc*/ 	.word	0x000004c0


	//   ....[1]....
        /*00e0*/ 	.word	0x000004e0


	//   ....[2]....
        /*00e4*/ 	.word	0x00000500


	//   ....[3]....
        /*00e8*/ 	.word	0x00000520


	//   ....[4]....
        /*00ec*/ 	.word	0x00000560


	//----- nvinfo : EIATTR_EXIT_INSTR_OFFSETS
	.align		4
.L_35:
        /*00f0*/ 	.byte	0x04, 0x1c
        /*00f2*/ 	.short	(.L_37 - .L_36)


	//   ....[0]....
.L_36:
        /*00f4*/ 	.word	0x000005d0


	//   ....[1]....
        /*00f8*/ 	.word	0x000005f0


	//----- nvinfo : EIATTR_REQNTID
	.align		4
.L_37:
        /*00fc*/ 	.byte	0x04, 0x10
        /*00fe*/ 	.short	(.L_39 - .L_38)
.L_38:
        /*0100*/ 	.word	0x00000020
        /*0104*/ 	.word	0x00000001
        /*0108*/ 	.word	0x00000001
.L_39:


//--------------------- .nv.callgraph             --------------------------
	.section	.nv.callgraph,"",@"SHT_CUDA_CALLGRAPH"
	.align	4
	.sectionentsize	8
	.align		4
        /*0000*/ 	.word	0x00000000
	.align		4
        /*0004*/ 	.word	0xffffffff
	.align		4
        /*0008*/ 	.word	0x00000000
	.align		4
        /*000c*/ 	.word	0xfffffffe
	.align		4
        /*0010*/ 	.word	0x00000000
	.align		4
        /*0014*/ 	.word	0xfffffffd
	.align		4
        /*0018*/ 	.word	0x00000000
	.align		4
        /*001c*/ 	.word	0xfffffffc


//--------------------- .nv.rel.action            --------------------------
	.section	.nv.rel.action,"",@"SHT_CUDA_RELOCINFO"
	.align	8
	.sectionentsize	8
        /*0000*/ 	.byte	0x73, 0x00, 0x00, 0x00, 0x00, 0x00, 0x00, 0x00, 0x00, 0x00, 0x00, 0x11, 0x25, 0x00, 0x05, 0x36


//--------------------- .nv.constant0.triton_per_fused__to_copy_add_mean_pow_2 --------------------------
	.section	.nv.constant0.triton_per_fused__to_copy_add_mean_pow_2,"a",@progbits
	.sectionflags	@""
	.align	4
.nv.constant0.triton_per_fused__to_copy_add_mean_pow_2:
	.zero		424


//--------------------- .text.triton_per_fused__to_copy_add_mean_pow_2 --------------------------
	.section	.text.triton_per_fused__to_copy_add_mean_pow_2,"ax",@progbits
	.sectioninfo	@"SHI_REGISTERS=26"
	.align	128
        .global         triton_per_fused__to_copy_add_mean_pow_2
        .type           triton_per_fused__to_copy_add_mean_pow_2,@function
        .size           triton_per_fused__to_copy_add_mean_pow_2,(.L_x_1 - triton_per_fused__to_copy_add_mean_pow_2)
        .other          triton_per_fused__to_copy_add_mean_pow_2,@"STO_CUDA_ENTRY STV_DEFAULT"
triton_per_fused__to_copy_add_mean_pow_2:
.text.triton_per_fused__to_copy_add_mean_pow_2:
[----:B------:R-:W-:Y:S02]  /*0000*/  IMAD.MOV.U32 R1, RZ, RZ, c[0x0][0x28] ;  /* 0x00000a00ff017624 */ /* 0x000fe400078e00ff */
[----:B------:R-:W0:Y:S01]  /*0010*/  S2R R19, SR_CTAID.X ;  /* 0x0000000000137919 */ /* 0x000e220000002500 */
[----:B------:R-:W-:Y:S01]  /*0020*/  IMAD.MOV.U32 R23, RZ, RZ, 0x2 ;  /* 0x00000002ff177424 */ /* 0x000fe200078e00ff */
[----:B------:R-:W-:Y:S01]  /*0030*/  PRMT R12, RZ, 0x7610, R12 ;  /* 0x00007610ff0c7816 */ /* 0x000fe2000000000c */
[----:B------:R-:W-:Y:S01]  /*0040*/  ULDC.64 UR4, c[0x0][0x118] ;  /* 0x0000460000047ab9 */ /* 0x000fe20000000a00 */
[C---:B0-----:R-:W-:Y:S01]  /*0050*/  IMAD.HI R0, R19.reuse, 0x2aaaaaab, RZ ;  /* 0x2aaaaaab13007827 */ /* 0x041fe200078e02ff */
[----:B------:R-:W-:-:S04]  /*0060*/  ISETP.GE.AND P1, PT, R19, 0x18180, PT ;  /* 0x000181801300780c */ /* 0x000fc80003f26270 */
[----:B------:R-:W-:-:S04]  /*0070*/  SHF.R.U32.HI R3, RZ, 0x1f, R0 ;  /* 0x0000001fff037819 */ /* 0x000fc80000011600 */
[----:B------:R-:W-:-:S05]  /*0080*/  LEA.HI.SX32 R6, R0, R3, 0x1e ;  /* 0x0000000300067211 */ /* 0x000fca00078ff2ff */
[----:B------:R-:W-:-:S05]  /*0090*/  IMAD.WIDE R2, R6, R23, c[0x0][0x168] ;  /* 0x00005a0006027625 */ /* 0x000fca00078e0217 */
[----:B------:R0:W2:Y:S01]  /*00a0*/  @!P1 LDG.E.EL.U16 R12, [R2.64] ;  /* 0x00000004020c9981 */ /* 0x0000a2000c2e1500 */
[----:B------:R-:W-:Y:S01]  /*00b0*/  PRMT R13, RZ, 0x7610, R13 ;  /* 0x00007610ff0d7816 */ /* 0x000fe2000000000d */
[C---:B------:R-:W-:Y:S02]  /*00c0*/  IMAD.WIDE R4, R6.reuse, R23, c[0x0][0x170] ;  /* 0x00005c0006047625 */ /* 0x040fe400078e0217 */
[----:B------:R-:W1:Y:S04]  /*00d0*/  S2R R20, SR_TID.X ;  /* 0x0000000000147919 */ /* 0x000e680000002100 */
[----:B------:R3:W4:Y:S01]  /*00e0*/  @!P1 LDG.E.EL.U16 R13, [R4.64] ;  /* 0x00000004040d9981 */ /* 0x000722000c2e1500 */
[----:B------:R-:W-:Y:S01]  /*00f0*/  IMAD R7, R6, -0x18, R19 ;  /* 0xffffffe806077824 */ /* 0x000fe200078e0213 */
[----:B------:R-:W-:Y:S01]  /*0100*/  CS2R R14, SRZ ;  /* 0x00000000000e7805 */ /* 0x000fe2000001ff00 */
[----:B------:R-:W-:Y:S01]  /*0110*/  IMAD.MOV.U32 R21, RZ, RZ, 0x4 ;  /* 0x00000004ff157424 */ /* 0x000fe200078e00ff */
[----:B------:R-:W-:Y:S01]  /*0120*/  CS2R R8, SRZ ;  /* 0x0000000000087805 */ /* 0x000fe2000001ff00 */
[----:B------:R-:W-:Y:S01]  /*0130*/  CS2R R10, SRZ ;  /* 0x00000000000a7805 */ /* 0x000fe2000001ff00 */
[----:B------:R-:W-:Y:S01]  /*0140*/  CS2R R16, SRZ ;  /* 0x0000000000107805 */ /* 0x000fe2000001ff00 */
[----:B-1----:R-:W-:-:S04]  /*0150*/  SHF.L.U32 R0, R20, 0x2, RZ ;  /* 0x0000000214007819 */ /* 0x002fc800000006ff */
[----:B------:R-:W-:-:S04]  /*0160*/  LOP3.LUT R0, R0, 0x7c, RZ, 0xc0, !PT ;  /* 0x0000007c00007812 */ /* 0x000fc800078ec0ff */
[----:B------:R-:W-:Y:S01]  /*0170*/  LEA R7, R7, R0, 0x7 ;  /* 0x0000000007077211 */ /* 0x000fe200078e38ff */
[----:B------:R-:W-:-:S04]  /*0180*/  IMAD R0, R19, 0x80, R0 ;  /* 0x0000008013007824 */ /* 0x000fc800078e0200 */
[----:B---3--:R-:W-:-:S04]  /*0190*/  IMAD.WIDE R4, R7, R23, c[0x0][0x178] ;  /* 0x00005e0007047625 */ /* 0x008fc800078e0217 */
[----:B0-----:R-:W-:Y:S01]  /*01a0*/  IMAD.WIDE R2, R0, R21, c[0x0][0x160] ;  /* 0x0000580000027625 */ /* 0x001fe200078e0215 */
[----:B------:R-:W3:Y:S03]  /*01b0*/  @!P1 LDG.E.EL.64 R14, [R4.64] ;  /* 0x00000004040e9981 */ /* 0x000ee6000c2e1b00 */
[----:B------:R-:W-:Y:S01]  /*01c0*/  IMAD.WIDE R6, R7, R23, c[0x0][0x180] ;  /* 0x0000600007067625 */ /* 0x000fe200078e0217 */
[----:B------:R3:W5:Y:S04]  /*01d0*/  @!P1 LDG.E.128 R8, [R2.64] ;  /* 0x0000000402089981 */ /* 0x000768000c1e1d00 */
[----:B------:R-:W5:Y:S01]  /*01e0*/  @!P1 LDG.E.EL.64 R16, [R6.64] ;  /* 0x0000000406109981 */ /* 0x000f62000c2e1b00 */
[----:B--2---:R-:W-:-:S04]  /*01f0*/  SHF.L.U32 R18, R12, 0x10, RZ ;  /* 0x000000100c127819 */ /* 0x004fc800000006ff */
[----:B------:R-:W-:-:S04]  /*0200*/  FSETP.GE.AND P0, PT, R18, RZ, PT ;  /* 0x000000ff1200720b */ /* 0x000fc80003f06000 */
[----:B------:R-:W-:Y:S02]  /*0210*/  SEL R12, R12, RZ, !P0 ;  /* 0x000000ff0c0c7207 */ /* 0x000fe40004000000 */
[----:B----4-:R-:W-:-:S03]  /*0220*/  SHF.L.U32 R18, R13, 0x10, RZ ;  /* 0x000000100d127819 */ /* 0x010fc600000006ff */
[----:B------:R-:W-:Y:S01]  /*0230*/  IMAD.U32 R12, R12, 0x10000, RZ ;  /* 0x000100000c0c7824 */ /* 0x000fe200078e00ff */
[----:B------:R-:W-:-:S03]  /*0240*/  FSETP.GTU.AND P2, PT, R18, RZ, PT ;  /* 0x000000ff1200720b */ /* 0x000fc60003f4c000 */
[----:B------:R-:W-:Y:S01]  /*0250*/  FADD R12, RZ, -R12 ;  /* 0x8000000cff0c7221 */ /* 0x000fe20000000000 */
[----:B------:R-:W-:-:S04]  /*0260*/  SEL R13, R13, RZ, P2 ;  /* 0x000000ff0d0d7207 */ /* 0x000fc80001000000 */
[----:B------:R-:W-:Y:S01]  /*0270*/  FSETP.NAN.AND P0, PT, R12, R12, PT ;  /* 0x0000000c0c00720b */ /* 0x000fe20003f08000 */
[----:B------:R-:W-:-:S05]  /*0280*/  IMAD.U32 R13, R13, 0x10000, RZ ;  /* 0x000100000d0d7824 */ /* 0x000fca00078e00ff */
[----:B------:R-:W-:-:S07]  /*0290*/  FSETP.GT.AND P2, PT, R12, R13, PT ;  /* 0x0000000d0c00720b */ /* 0x000fce0003f44000 */
[----:B------:R-:W-:-:S05]  /*02a0*/  @!P0 FSEL R12, R12, R13, P2 ;  /* 0x0000000d0c0c8208 */ /* 0x000fca0001000000 */
[----:B------:R-:W-:-:S05]  /*02b0*/  FMUL R12, R12, 0.0078740157186985015869 ;  /* 0x3c0102040c0c7820 */ /* 0x000fca0000400000 */
[C---:B------:R-:W-:Y:S02]  /*02c0*/  FSETP.GT.AND P0, PT, R12.reuse, 9.9999997473787516356e-06, PT ;  /* 0x3727c5ac0c00780b */ /* 0x040fe40003f04000 */
[----:B------:R-:W-:Y:S02]  /*02d0*/  FSETP.NAN.AND P2, PT, R12, R12, PT ;  /* 0x0000000c0c00720b */ /* 0x000fe40003f48000 */
[----:B---3--:R-:W-:Y:S02]  /*02e0*/  PRMT R2, R14, 0x7632, R2 ;  /* 0x000076320e027816 */ /* 0x008fe40000000002 */
[----:B-----5:R-:W-:Y:S02]  /*02f0*/  I2FP.F32.S32 R9, R9 ;  /* 0x0000000900097245 */ /* 0x020fe40000201400 */
[----:B------:R-:W-:-:S05]  /*0300*/  PRMT R3, R16, 0x7632, R3 ;  /* 0x0000763210037816 */ /* 0x000fca0000000003 */
[----:B------:R-:W-:Y:S01]  /*0310*/  @!P0 FSEL R12, R12, 9.9999997473787516356e-06, P2 ;  /* 0x3727c5ac0c0c8808 */ /* 0x000fe20001000000 */
[----:B------:R-:W-:Y:S01]  /*0320*/  IMAD.U32 R3, R3, 0x10000, RZ ;  /* 0x0001000003037824 */ /* 0x000fe200078e00ff */
[----:B------:R-:W-:Y:S02]  /*0330*/  SHF.L.U32 R2, R2, 0x10, RZ ;  /* 0x0000001002027819 */ /* 0x000fe400000006ff */
[----:B------:R-:W-:Y:S01]  /*0340*/  I2FP.F32.S32 R5, R8 ;  /* 0x0000000800057245 */ /* 0x000fe20000201400 */
[----:B------:R-:W-:Y:S01]  /*0350*/  FMUL R9, R12, R9 ;  /* 0x000000090c097220 */ /* 0x000fe20000400000 */
[----:B------:R-:W-:Y:S02]  /*0360*/  I2FP.F32.S32 R7, R10 ;  /* 0x0000000a00077245 */ /* 0x000fe40000201400 */
[----:B------:R-:W-:Y:S01]  /*0370*/  SHF.L.U32 R14, R14, 0x10, RZ ;  /* 0x000000100e0e7819 */ /* 0x000fe200000006ff */
[----:B------:R-:W-:Y:S01]  /*0380*/  FFMA R2, R2, R9, R3 ;  /* 0x0000000902027223 */ /* 0x000fe20000000003 */
[----:B------:R-:W-:Y:S01]  /*0390*/  FMUL R5, R12, R5 ;  /* 0x000000050c057220 */ /* 0x000fe20000400000 */
[----:B------:R-:W-:Y:S01]  /*03a0*/  IMAD.U32 R3, R16, 0x10000, RZ ;  /* 0x0001000010037824 */ /* 0x000fe200078e00ff */
[----:B------:R-:W-:Y:S01]  /*03b0*/  FMUL R10, R12, R7 ;  /* 0x000000070c0a7220 */ /* 0x000fe20000400000 */
[----:B------:R-:W-:Y:S01]  /*03c0*/  PRMT R6, R15, 0x7632, R6 ;  /* 0x000076320f067816 */ /* 0x000fe20000000006 */
[----:B------:R-:W-:Y:S01]  /*03d0*/  IMAD.U32 R8, R17, 0x10000, RZ ;  /* 0x0001000011087824 */ /* 0x000fe200078e00ff */
[----:B------:R-:W-:Y:S01]  /*03e0*/  I2FP.F32.S32 R11, R11 ;  /* 0x0000000b000b7245 */ /* 0x000fe20000201400 */
[----:B------:R-:W-:Y:S01]  /*03f0*/  FFMA R3, R14, R5, R3 ;  /* 0x000000050e037223 */ /* 0x000fe20000000003 */
[----:B------:R-:W-:Y:S01]  /*0400*/  SHF.L.U32 R15, R15, 0x10, RZ ;  /* 0x000000100f0f7819 */ /* 0x000fe200000006ff */
[----:B------:R-:W-:Y:S01]  /*0410*/  FMUL R4, R2, R2 ;  /* 0x0000000202047220 */ /* 0x000fe20000400000 */
[----:B------:R-:W-:Y:S01]  /*0420*/  PRMT R7, R17, 0x7632, R7 ;  /* 0x0000763211077816 */ /* 0x000fe20000000007 */
[----:B------:R-:W-:Y:S01]  /*0430*/  FMUL R11, R12, R11 ;  /* 0x0000000b0c0b7220 */ /* 0x000fe20000400000 */
[----:B------:R-:W-:Y:S01]  /*0440*/  SHF.L.U32 R6, R6, 0x10, RZ ;  /* 0x0000001006067819 */ /* 0x000fe200000006ff */
[----:B------:R-:W-:Y:S01]  /*0450*/  FFMA R15, R15, R10, R8 ;  /* 0x0000000a0f0f7223 */ /* 0x000fe20000000008 */
[----:B------:R-:W-:Y:S01]  /*0460*/  SHF.L.U32 R7, R7, 0x10, RZ ;  /* 0x0000001007077819 */ /* 0x000fe200000006ff */
[----:B------:R-:W-:-:S04]  /*0470*/  FFMA R4, R3, R3, R4 ;  /* 0x0000000303047223 */ /* 0x000fc80000000004 */
[----:B------:R-:W-:Y:S01]  /*0480*/  FFMA R6, R6, R11, R7 ;  /* 0x0000000b06067223 */ /* 0x000fe20000000007 */
[----:B------:R-:W-:-:S04]  /*0490*/  FFMA R5, R15, R15, R4 ;  /* 0x0000000f0f057223 */ /* 0x000fc80000000004 */
[----:B------:R-:W-:-:S05]  /*04a0*/  FFMA R5, R6, R6, R5 ;  /* 0x0000000606057223 */ /* 0x000fca0000000005 */
[----:B------:R-:W-:-:S05]  /*04b0*/  FSEL R5, R5, RZ, !P1 ;  /* 0x000000ff05057208 */ /* 0x000fca0004800000 */
[----:B------:R-:W0:Y:S02]  /*04c0*/  SHFL.BFLY PT, R4, R5, 0x10, 0x1f ;  /* 0x0e001f0005047f89 */ /* 0x000e2400000e0000 */
[----:B0-----:R-:W-:-:S05]  /*04d0*/  FADD R4, R5, R4 ;  /* 0x0000000405047221 */ /* 0x001fca0000000000 */
[----:B------:R-:W0:Y:S02]  /*04e0*/  SHFL.BFLY PT, R7, R4, 0x8, 0x1f ;  /* 0x0d001f0004077f89 */ /* 0x000e2400000e0000 */
[----:B0-----:R-:W-:-:S05]  /*04f0*/  FADD R7, R4, R7 ;  /* 0x0000000704077221 */ /* 0x001fca0000000000 */
[----:B------:R-:W0:Y:S02]  /*0500*/  SHFL.BFLY PT, R8, R7, 0x4, 0x1f ;  /* 0x0c801f0007087f89 */ /* 0x000e2400000e0000 */
[----:B0-----:R-:W-:-:S05]  /*0510*/  FADD R8, R7, R8 ;  /* 0x0000000807087221 */ /* 0x001fca0000000000 */
[----:B------:R-:W0:Y:S01]  /*0520*/  SHFL.BFLY PT, R9, R8, 0x2, 0x1f ;  /* 0x0c401f0008097f89 */ /* 0x000e2200000e0000 */
[----:B------:R-:W-:-:S04]  /*0530*/  LOP3.LUT P0, RZ, R20, 0x1f, RZ, 0xc0, !PT ;  /* 0x0000001f14ff7812 */ /* 0x000fc8000780c0ff */
[----:B------:R-:W-:Y:S01]  /*0540*/  ISETP.LT.AND P0, PT, R19, 0x18180, !P0 ;  /* 0x000181801300780c */ /* 0x000fe20004701270 */
[----:B0-----:R-:W-:-:S05]  /*0550*/  FADD R9, R8, R9 ;  /* 0x0000000908097221 */ /* 0x001fca0000000000 */
[----:B------:R-:W0:Y:S01]  /*0560*/  SHFL.BFLY PT, R10, R9, 0x1, 0x1f ;  /* 0x0c201f00090a7f89 */ /* 0x000e2200000e0000 */
[----:B------:R-:W-:Y:S01]  /*0570*/  F2FP.BF16.PACK_AB R14, R2, R3 ;  /* 0x00000003020e723e */ /* 0x000fe200000010ff */
[----:B------:R-:W-:Y:S01]  /*0580*/  IMAD.WIDE R2, R0, R23, c[0x0][0x188] ;  /* 0x0000620000027625 */ /* 0x000fe200078e0217 */
[----:B------:R-:W-:-:S05]  /*0590*/  F2FP.BF16.PACK_AB R15, R6, R15 ;  /* 0x0000000f060f723e */ /* 0x000fca00000010ff */
[----:B------:R1:W-:Y:S01]  /*05a0*/  @!P1 STG.E.64 [R2.64], R14 ;  /* 0x0000000e02009986 */ /* 0x0003e2000c101b04 */
[----:B------:R-:W-:Y:S01]  /*05b0*/  IMAD.WIDE R4, R19, R21, c[0x0][0x190] ;  /* 0x0000640013047625 */ /* 0x000fe200078e0215 */
[----:B0-----:R-:W-:Y:S01]  /*05c0*/  FADD R7, R9, R10 ;  /* 0x0000000a09077221 */ /* 0x001fe20000000000 */
[----:B------:R-:W-:Y:S06]  /*05d0*/  @!P0 EXIT ;  /* 0x000000000000894d */ /* 0x000fec0003800000 */
[----:B-1----:R-:W-:Y:S01]  /*05e0*/  STG.E [R4.64], R7 ;  /* 0x0000000704007986 */ /* 0x002fe2000c101904 */
[----:B------:R-:W-:Y:S05]  /*05f0*/  EXIT ;  /* 0x000000000000794d */ /* 0x000fea0003800000 */
.L_x_0:
[----:B------:R-:W-:-:S00]  /*0600*/  BRA `(.L_x_0) ;  /* 0xfffffff000007947 */ /* 0x000fc0000383ffff */
[----:B------:R-:W-:-:S00]  /*0610*/  NOP ;  /* 0x0000000000007918 */ /* 0x000fc00000000000 */
        /* <DEDUP_REMOVED lines=14> */
.L_x_1:
